	.headerflags	@"EF_CUDA_TEXMODE_UNIFIED EF_CUDA_64BIT_ADDRESS EF_CUDA_ACCELERATORS EF_CUDA_SM90 EF_CUDA_VIRTUAL_SM(EF_CUDA_SM90)"
	.elftype	@"ET_EXEC"


//--------------------- .nv.info                  --------------------------
	.section	.nv.info,"",@"SHT_CUDA_INFO"
	.align	4


	//----- nvinfo : EIATTR_REGCOUNT
	.align		4
        /*0000*/ 	.byte	0x04, 0x2f
        /*0002*/ 	.short	(.L_1 - .L_0)
	.align		4
.L_0:
        /*0004*/ 	.word	index@(triton_poi_fused__to_copy_52)
        /*0008*/ 	.word	0x0000000a


	//----- nvinfo : EIATTR_MIN_STACK_SIZE
	.align		4
.L_1:
        /*000c*/ 	.byte	0x04, 0x12
        /*000e*/ 	.short	(.L_3 - .L_2)
	.align		4
.L_2:
        /*0010*/ 	.word	index@(triton_poi_fused__to_copy_52)
        /*0014*/ 	.word	0x00000000


	//----- nvinfo : EIATTR_FRAME_SIZE
	.align		4
.L_3:
        /*0018*/ 	.byte	0x04, 0x11
        /*001a*/ 	.short	(.L_5 - .L_4)
	.align		4
.L_4:
        /*001c*/ 	.word	index@(triton_poi_fused__to_copy_52)
        /*0020*/ 	.word	0x00000000


	//----- nvinfo : EIATTR_MIN_STACK_SIZE
	.align		4
.L_5:
        /*0024*/ 	.byte	0x04, 0x12
        /*0026*/ 	.short	(.L_7 - .L_6)
	.align		4
.L_6:
        /*0028*/ 	.word	index@(triton_poi_fused__to_copy_52)
        /*002c*/ 	.word	0x00000000
.L_7:


//--------------------- .nv.info.triton_poi_fused__to_copy_52 --------------------------
	.section	.nv.info.triton_poi_fused__to_copy_52,"",@"SHT_CUDA_INFO"
	.sectionflags	@""
	.align	4


	//----- nvinfo : EIATTR_CUDA_API_VERSION
	.align		4
        /*0000*/ 	.byte	0x04, 0x37
        /*0002*/ 	.short	(.L_9 - .L_8)
.L_8:
        /*0004*/ 	.word	0x0000007c


	//----- nvinfo : EIATTR_KPARAM_INFO
	.align		4
.L_9:
        /*0008*/ 	.byte	0x04, 0x17
        /*000a*/ 	.short	(.L_11 - .L_10)
.L_10:
        /*000c*/ 	.word	0x00000000
        /*0010*/ 	.short	0x0001
        /*0012*/ 	.short	0x0008
        /*0014*/ 	.byte	0x00, 0xf0, 0x11, 0x00


	//----- nvinfo : EIATTR_KPARAM_INFO
	.align		4
.L_11:
        /*0018*/ 	.byte	0x04, 0x17
        /*001a*/ 	.short	(.L_13 - .L_12)
.L_12:
        /*001c*/ 	.word	0x00000000
        /*0020*/ 	.short	0x0000
        /*0022*/ 	.short	0x0000
        /*0024*/ 	.byte	0x00, 0xf4, 0x21, 0x00


	//----- nvinfo : EIATTR_SPARSE_MMA_MASK
	.align		4
.L_13:
        /*0028*/ 	.byte	0x03, 0x50
        /*002a*/ 	.short	0x0000


	//----- nvinfo : EIATTR_MAXREG_COUNT
	.align		4
        /*002c*/ 	.byte	0x03, 0x1b
        /*002e*/ 	.short	0x00ff


	//----- nvinfo : EIATTR_EXIT_INSTR_OFFSETS
	.align		4
        /*0030*/ 	.byte	0x04, 0x1c
        /*0032*/ 	.short	(.L_15 - .L_14)


	//   ....[0]....
.L_14:
        /*0034*/ 	.word	0x00000170


	//   ....[1]....
        /*0038*/ 	.word	0x000001a0


	//----- nvinfo : EIATTR_REQNTID
	.align		4
.L_15:
        /*003c*/ 	.byte	0x04, 0x10
        /*003e*/ 	.short	(.L_17 - .L_16)
.L_16:
        /*0040*/ 	.word	0x00000020
        /*0044*/ 	.word	0x00000001
        /*0048*/ 	.word	0x00000001


	//----- nvinfo : EIATTR_CBANK_PARAM_SIZE
	.align		4
.L_17:
        /*004c*/ 	.byte	0x03, 0x19
        /*004e*/ 	.short	0x000c


	//----- nvinfo : EIATTR_PARAM_CBANK
	.align		4
        /*0050*/ 	.byte	0x04, 0x0a
        /*0052*/ 	.short	(.L_19 - .L_18)
	.align		4
.L_18:
        /*0054*/ 	.word	index@(.nv.constant0.triton_poi_fused__to_copy_52)
        /*0058*/ 	.short	0x0210
        /*005a*/ 	.short	0x000c


	//----- nvinfo : EIATTR_SW_WAR
	.align		4
.L_19:
        /*005c*/ 	.byte	0x04, 0x36
        /*005e*/ 	.short	(.L_21 - .L_20)
.L_20:
        /*0060*/ 	.word	0x00000008
.L_21:


//--------------------- .nv.callgraph             --------------------------
	.section	.nv.callgraph,"",@"SHT_CUDA_CALLGRAPH"
	.align	4
	.sectionentsize	8
	.align		4
        /*0000*/ 	.word	0x00000000
	.align		4
        /*0004*/ 	.word	0xffffffff
	.align		4
        /*0008*/ 	.word	0x00000000
	.align		4
        /*000c*/ 	.word	0xfffffffe
	.align		4
        /*0010*/ 	.word	0x00000000
	.align		4
        /*0014*/ 	.word	0xfffffffd
	.align		4
        /*0018*/ 	.word	0x00000000
	.align		4
        /*001c*/ 	.word	0xfffffffc


//--------------------- .text.triton_poi_fused__to_copy_52 --------------------------
	.section	.text.triton_poi_fused__to_copy_52,"ax",@progbits
	.align	128
        .global         triton_poi_fused__to_copy_52
        .type           triton_poi_fused__to_copy_52,@function
        .size           triton_poi_fused__to_copy_52,(.L_x_1 - triton_poi_fused__to_copy_52)
        .other          triton_poi_fused__to_copy_52,@"STO_CUDA_ENTRY STV_DEFAULT"
triton_poi_fused__to_copy_52:
.text.triton_poi_fused__to_copy_52:
[----:B------:R-:W0:Y:S02]  /*0000*/  LDC R1, c[0x0][0x28] ;  /* 0x00000a00ff017b82 */ /* 0x000e240000000800 */
[----:B------:R-:W1:Y:S01]  /*0010*/  S2R R0, SR_TID.X ;  /* 0x0000000000007919 */ /* 0x000e620000002100 */
[----:B------:R-:W-:Y:S01]  /*0020*/  IMAD.MOV.U32 R7, RZ, RZ, 0x3d000000 ;  /* 0x3d000000ff077424 */ /* 0x000fe200078e00ff */
[----:B------:R-:W2:Y:S01]  /*0030*/  S2R R5, SR_CTAID.X ;  /* 0x0000000000057919 */ /* 0x000ea20000002500 */
[----:B-1----:R-:W-:-:S05]  /*0040*/  IMAD.SHL.U32 R0, R0, 0x2, RZ ;  /* 0x0000000200007824 */ /* 0x002fca00078e00ff */
[----:B------:R-:W-:-:S05]  /*0050*/  LOP3.LUT R0, R0, 0x3e, RZ, 0xc0, !PT ;  /* 0x0000003e00007812 */ /* 0x000fca00078ec0ff */
[----:B--2---:R-:W-:-:S05]  /*0060*/  IMAD R5, R5, 0x40, R0 ;  /* 0x0000004005057824 */ /* 0x004fca00078e0200 */
[----:B------:R-:W-:Y:S02]  /*0070*/  IADD3 R0, R5, 0x1, RZ ;  /* 0x0000000105007810 */ /* 0x000fe40007ffe0ff */
[----:B------:R-:W-:Y:S02]  /*0080*/  I2FP.F32.S32 R2, R5 ;  /* 0x0000000500027245 */ /* 0x000fe40000201400 */
[----:B------:R-:W-:Y:S02]  /*0090*/  I2FP.F32.S32 R0, R0 ;  /* 0x0000000000007245 */ /* 0x000fe40000201400 */
[----:B------:R-:W-:Y:S01]  /*00a0*/  ISETP.GE.AND P0, PT, R5, 0x40, PT ;  /* 0x000000400500780c */ /* 0x000fe20003f06270 */
[----:B------:R-:W-:Y:S02]  /*00b0*/  FADD R2, R2, 0.5 ;  /* 0x3f00000002027421 */ /* 0x000fe40000000000 */
[----:B------:R-:W-:Y:S02]  /*00c0*/  FADD R0, R0, 0.5 ;  /* 0x3f00000000007421 */ /* 0x000fe40000000000 */
[----:B------:R-:W-:-:S02]  /*00d0*/  FFMA R4, R2, R7, -0.5 ;  /* 0xbf00000002047423 */ /* 0x000fc40000000007 */
[----:B------:R-:W1:Y:S01]  /*00e0*/  LDC.64 R2, c[0x0][0x210] ;  /* 0x00008400ff027b82 */ /* 0x000e620000000a00 */
[----:B------:R-:W-:Y:S02]  /*00f0*/  FFMA R0, R0, R7, -0.5 ;  /* 0xbf00000000007423 */ /* 0x000fe40000000007 */
[----:B------:R-:W-:-:S03]  /*0100*/  FMNMX R4, RZ, R4, !PT ;  /* 0x00000004ff047209 */ /* 0x000fc60007800000 */
[----:B------:R-:W-:-:S03]  /*0110*/  FMNMX R0, RZ, R0, !PT ;  /* 0x00000000ff007209 */ /* 0x000fc60007800000 */
[----:B------:R-:W2:Y:S08]  /*0120*/  F2I.TRUNC.NTZ R4, R4 ;  /* 0x0000000400047305 */ /* 0x000eb0000020f100 */
[----:B------:R-:W3:Y:S01]  /*0130*/  F2I.TRUNC.NTZ R6, R0 ;  /* 0x0000000000067305 */ /* 0x000ee2000020f100 */
[----:B-1----:R-:W-:Y:S01]  /*0140*/  IMAD.WIDE R2, R5, 0x8, R2 ;  /* 0x0000000805027825 */ /* 0x002fe200078e0202 */
[----:B--2---:R-:W-:-:S02]  /*0150*/  SHF.R.S32.HI R5, RZ, 0x1f, R4 ;  /* 0x0000001fff057819 */ /* 0x004fc40000011404 */
[----:B---3--:R-:W-:Y:S01]  /*0160*/  SHF.R.S32.HI R7, RZ, 0x1f, R6 ;  /* 0x0000001fff077819 */ /* 0x008fe20000011406 */
[----:B------:R-:W-:Y:S06]  /*0170*/  @P0 EXIT ;  /* 0x000000000000094d */ /* 0x000fec0003800000 */
[----:B------:R-:W-:Y:S02]  /*0180*/  ULDC.64 UR4, c[0x0][0x208] ;  /* 0x0000820000047ab9 */ /* 0x000fe40000000a00 */
[----:B------:R-:W-:Y:S01]  /*0190*/  STG.E.128 desc[UR4][R2.64], R4 ;  /* 0x0000000402007986 */ /* 0x000fe2000c101d04 */
[----:B------:R-:W-:Y:S05]  /*01a0*/  EXIT ;  /* 0x000000000000794d */ /* 0x000fea0003800000 */
.L_x_0:
[----:B------:R-:W-:-:S00]  /*01b0*/  BRA `(.L_x_0) ;  /* 0xfffffffc00fc7947 */ /* 0x000fc0000383ffff */
[----:B------:R-:W-:-:S00]  /*01c0*/  NOP ;  /* 0x0000000000007918 */ /* 0x000fc00000000000 */
        /* <DEDUP_REMOVED lines=11> */
.L_x_1:


//--------------------- .nv.constant0.triton_poi_fused__to_copy_52 --------------------------
	.section	.nv.constant0.triton_poi_fused__to_copy_52,"a",@progbits
	.sectionflags	@""
	.align	4
.nv.constant0.triton_poi_fused__to_copy_52:
	.zero		540
